	.headerflags	@"EF_CUDA_TEXMODE_UNIFIED EF_CUDA_64BIT_ADDRESS EF_CUDA_ACCELERATORS EF_CUDA_SM90 EF_CUDA_VIRTUAL_SM(EF_CUDA_SM90)"
	.elftype	@"ET_EXEC"


//--------------------- .nv.info                  --------------------------
	.section	.nv.info,"",@"SHT_CUDA_INFO"
	.align	4


	//----- nvinfo : EIATTR_REGCOUNT
	.align		4
        /*0000*/ 	.byte	0x04, 0x2f
        /*0002*/ 	.short	(.L_1 - .L_0)
	.align		4
.L_0:
        /*0004*/ 	.word	index@(triton_mm)
        /*0008*/ 	.word	0x00000040


	//----- nvinfo : EIATTR_MIN_STACK_SIZE
	.align		4
.L_1:
        /*000c*/ 	.byte	0x04, 0x12
        /*000e*/ 	.short	(.L_3 - .L_2)
	.align		4
.L_2:
        /*0010*/ 	.word	index@(triton_mm)
        /*0014*/ 	.word	0x00000000


	//----- nvinfo : EIATTR_FRAME_SIZE
	.align		4
.L_3:
        /*0018*/ 	.byte	0x04, 0x11
        /*001a*/ 	.short	(.L_5 - .L_4)
	.align		4
.L_4:
        /*001c*/ 	.word	index@(triton_mm)
        /*0020*/ 	.word	0x00000000


	//----- nvinfo : EIATTR_MIN_STACK_SIZE
	.align		4
.L_5:
        /*0024*/ 	.byte	0x04, 0x12
        /*0026*/ 	.short	(.L_7 - .L_6)
	.align		4
.L_6:
        /*0028*/ 	.word	index@(triton_mm)
        /*002c*/ 	.word	0x00000000
.L_7:


//--------------------- .nv.info.triton_mm        --------------------------
	.section	.nv.info.triton_mm,"",@"SHT_CUDA_INFO"
	.sectionflags	@""
	.align	4


	//----- nvinfo : EIATTR_CUDA_API_VERSION
	.align		4
        /*0000*/ 	.byte	0x04, 0x37
        /*0002*/ 	.short	(.L_9 - .L_8)
.L_8:
        /*0004*/ 	.word	0x0000007c


	//----- nvinfo : EIATTR_KPARAM_INFO
	.align		4
.L_9:
        /*0008*/ 	.byte	0x04, 0x17
        /*000a*/ 	.short	(.L_11 - .L_10)
.L_10:
        /*000c*/ 	.word	0x00000000
        /*0010*/ 	.short	0x0003
        /*0012*/ 	.short	0x0018
        /*0014*/ 	.byte	0x00, 0xf0, 0x11, 0x00


	//----- nvinfo : EIATTR_KPARAM_INFO
	.align		4
.L_11:
        /*0018*/ 	.byte	0x04, 0x17
        /*001a*/ 	.short	(.L_13 - .L_12)
.L_12:
        /*001c*/ 	.word	0x00000000
        /*0020*/ 	.short	0x0002
        /*0022*/ 	.short	0x0010
        /*0024*/ 	.byte	0x00, 0xf0, 0x21, 0x00


	//----- nvinfo : EIATTR_KPARAM_INFO
	.align		4
.L_13:
        /*0028*/ 	.byte	0x04, 0x17
        /*002a*/ 	.short	(.L_15 - .L_14)
.L_14:
        /*002c*/ 	.word	0x00000000
        /*0030*/ 	.short	0x0001
        /*0032*/ 	.short	0x0008
        /*0034*/ 	.byte	0x00, 0xf0, 0x21, 0x00


	//----- nvinfo : EIATTR_KPARAM_INFO
	.align		4
.L_15:
        /*0038*/ 	.byte	0x04, 0x17
        /*003a*/ 	.short	(.L_17 - .L_16)
.L_16:
        /*003c*/ 	.word	0x00000000
        /*0040*/ 	.short	0x0000
        /*0042*/ 	.short	0x0000
        /*0044*/ 	.byte	0x00, 0xf0, 0x21, 0x00


	//----- nvinfo : EIATTR_SPARSE_MMA_MASK
	.align		4
.L_17:
        /*0048*/ 	.byte	0x03, 0x50
        /*004a*/ 	.short	0x0000


	//----- nvinfo : EIATTR_MAXREG_COUNT
	.align		4
        /*004c*/ 	.byte	0x03, 0x1b
        /*004e*/ 	.short	0x00ff


	//----- nvinfo : EIATTR_COOP_GROUP_MASK_REGIDS
	.align		4
        /*0050*/ 	.byte	0x04, 0x29
        /*0052*/ 	.short	(.L_19 - .L_18)


	//   ....[0]....
.L_18:
        /*0054*/ 	.word	0xffffffff


	//----- nvinfo : EIATTR_COOP_GROUP_INSTR_OFFSETS
	.align		4
.L_19:
        /*0058*/ 	.byte	0x04, 0x28
        /*005a*/ 	.short	(.L_21 - .L_20)


	//   ....[0]....
.L_20:
        /*005c*/ 	.word	0x00000b00


	//----- nvinfo : EIATTR_EXIT_INSTR_OFFSETS
	.align		4
.L_21:
        /*0060*/ 	.byte	0x04, 0x1c
        /*0062*/ 	.short	(.L_23 - .L_22)


	//   ....[0]....
.L_22:
        /*0064*/ 	.word	0x00000040


	//   ....[1]....
        /*0068*/ 	.word	0x00001ac0


	//   ....[2]....
        /*006c*/ 	.word	0x00001b10


	//----- nvinfo : EIATTR_MAX_THREADS
	.align		4
.L_23:
        /*0070*/ 	.byte	0x04, 0x05
        /*0072*/ 	.short	(.L_25 - .L_24)
.L_24:
        /*0074*/ 	.word	0x00000100
        /*0078*/ 	.word	0x00000001
        /*007c*/ 	.word	0x00000001


	//----- nvinfo : EIATTR_CBANK_PARAM_SIZE
	.align		4
.L_25:
        /*0080*/ 	.byte	0x03, 0x19
        /*0082*/ 	.short	0x001c


	//----- nvinfo : EIATTR_PARAM_CBANK
	.align		4
        /*0084*/ 	.byte	0x04, 0x0a
        /*0086*/ 	.short	(.L_27 - .L_26)
	.align		4
.L_26:
        /*0088*/ 	.word	index@(.nv.constant0.triton_mm)
        /*008c*/ 	.short	0x0210
        /*008e*/ 	.short	0x001c


	//----- nvinfo : EIATTR_SW_WAR
	.align		4
.L_27:
        /*0090*/ 	.byte	0x04, 0x36
        /*0092*/ 	.short	(.L_29 - .L_28)
.L_28:
        /*0094*/ 	.word	0x00000008
.L_29:


//--------------------- .nv.callgraph             --------------------------
	.section	.nv.callgraph,"",@"SHT_CUDA_CALLGRAPH"
	.align	4
	.sectionentsize	8
	.align		4
        /*0000*/ 	.word	0x00000000
	.align		4
        /*0004*/ 	.word	0xffffffff
	.align		4
        /*0008*/ 	.word	0x00000000
	.align		4
        /*000c*/ 	.word	0xfffffffe
	.align		4
        /*0010*/ 	.word	0x00000000
	.align		4
        /*0014*/ 	.word	0xfffffffd
	.align		4
        /*0018*/ 	.word	0x00000000
	.align		4
        /*001c*/ 	.word	0xfffffffc


//--------------------- .text.triton_mm           --------------------------
	.section	.text.triton_mm,"ax",@progbits
	.sectionflags	@"SHF_BARRIERS=1"
	.align	128
        .global         triton_mm
        .type           triton_mm,@function
        .size           triton_mm,(.L_x_2 - triton_mm)
        .other          triton_mm,@"STO_CUDA_ENTRY STV_DEFAULT"
triton_mm:
.text.triton_mm:
[----:B------:R-:W1:Y:S02]  /*0000*/  LDC R1, c[0x0][0x28] ;  /* 0x00000a00ff017b82 */ /* 0x000e640000000800 */
[----:B------:R-:W2:Y:S02]  /*0010*/  LDC R9, c[0x0][0x228] ;  /* 0x00008a00ff097b82 */ /* 0x000ea40000000800 */
[----:B--2---:R-:W-:-:S05]  /*0020*/  IMAD R0, R9, 0xc00, RZ ;  /* 0x00000c0009007824 */ /* 0x004fca00078e02ff */
[----:B------:R-:W-:-:S13]  /*0030*/  ISETP.NE.AND P0, PT, R0, RZ, PT ;  /* 0x000000ff0000720c */ /* 0x000fda0003f05270 */
[----:B------:R-:W-:Y:S05]  /*0040*/  @!P0 EXIT ;  /* 0x000000000000894d */ /* 0x000fea0003800000 */
[----:B------:R-:W2:Y:S01]  /*0050*/  S2R R8, SR_CTAID.X ;  /* 0x0000000000087919 */ /* 0x000ea20000002500 */
[----:B------:R-:W-:Y:S01]  /*0060*/  VIADD R0, R9, 0x7f ;  /* 0x0000007f09007836 */ /* 0x000fe20000000000 */
[----:B------:R-:W3:Y:S01]  /*0070*/  S2UR UR4, SR_CgaCtaId ;  /* 0x00000000000479c3 */ /* 0x000ee20000008800 */
[----:B------:R-:W-:Y:S01]  /*0080*/  UMOV UR6, 0x400 ;  /* 0x0000040000067882 */ /* 0x000fe20000000000 */
[----:B------:R-:W4:Y:S01]  /*0090*/  S2R R13, SR_TID.X ;  /* 0x00000000000d7919 */ /* 0x000f220000002100 */
[----:B------:R-:W-:Y:S01]  /*00a0*/  ULDC.64 UR18, c[0x0][0x208] ;  /* 0x0000820000127ab9 */ /* 0x000fe20000000a00 */
[----:B------:R-:W-:Y:S01]  /*00b0*/  SHF.R.S32.HI R3, RZ, 0x1f, R0 ;  /* 0x0000001fff037819 */ /* 0x000fe20000011400 */
[----:B------:R-:W-:Y:S01]  /*00c0*/  IMAD.MOV.U32 R56, RZ, RZ, 0x2 ;  /* 0x00000002ff387424 */ /* 0x000fe200078e00ff */
[----:B------:R-:W-:Y:S01]  /*00d0*/  CS2R R24, SRZ ;  /* 0x0000000000187805 */ /* 0x000fe2000001ff00 */
[----:B------:R-:W-:Y:S01]  /*00e0*/  IMAD.MOV.U32 R20, RZ, RZ, -0x20 ;  /* 0xffffffe0ff147424 */ /* 0x000fe200078e00ff */
[----:B------:R-:W-:Y:S01]  /*00f0*/  LEA.HI R3, R3, R0, RZ, 0x7 ;  /* 0x0000000003037211 */ /* 0x000fe200078f38ff */
[----:B------:R-:W5:Y:S01]  /*0100*/  LDC.64 R22, c[0x0][0x218] ;  /* 0x00008600ff167b82 */ /* 0x000f620000000a00 */
[----:B------:R-:W-:-:S02]  /*0110*/  CS2R R26, SRZ ;  /* 0x00000000001a7805 */ /* 0x000fc4000001ff00 */
[----:B------:R-:W-:Y:S02]  /*0120*/  CS2R R28, SRZ ;  /* 0x00000000001c7805 */ /* 0x000fe4000001ff00 */
[----:B------:R-:W-:Y:S02]  /*0130*/  CS2R R30, SRZ ;  /* 0x00000000001e7805 */ /* 0x000fe4000001ff00 */
[----:B------:R-:W-:Y:S02]  /*0140*/  CS2R R32, SRZ ;  /* 0x0000000000207805 */ /* 0x000fe4000001ff00 */
[----:B------:R-:W-:Y:S02]  /*0150*/  CS2R R34, SRZ ;  /* 0x0000000000227805 */ /* 0x000fe4000001ff00 */
[----:B------:R-:W-:Y:S02]  /*0160*/  CS2R R36, SRZ ;  /* 0x0000000000247805 */ /* 0x000fe4000001ff00 */
[----:B------:R-:W-:-:S02]  /*0170*/  CS2R R38, SRZ ;  /* 0x0000000000267805 */ /* 0x000fc4000001ff00 */
[----:B------:R-:W-:Y:S02]  /*0180*/  CS2R R40, SRZ ;  /* 0x0000000000287805 */ /* 0x000fe4000001ff00 */
[----:B------:R-:W-:Y:S02]  /*0190*/  CS2R R42, SRZ ;  /* 0x00000000002a7805 */ /* 0x000fe4000001ff00 */
[----:B------:R-:W-:Y:S02]  /*01a0*/  CS2R R44, SRZ ;  /* 0x00000000002c7805 */ /* 0x000fe4000001ff00 */
[----:B------:R-:W-:Y:S02]  /*01b0*/  CS2R R46, SRZ ;  /* 0x00000000002e7805 */ /* 0x000fe4000001ff00 */
[----:B------:R-:W-:Y:S02]  /*01c0*/  CS2R R48, SRZ ;  /* 0x0000000000307805 */ /* 0x000fe4000001ff00 */
[----:B------:R-:W-:-:S02]  /*01d0*/  CS2R R50, SRZ ;  /* 0x0000000000327805 */ /* 0x000fc4000001ff00 */
[----:B------:R-:W-:Y:S01]  /*01e0*/  CS2R R52, SRZ ;  /* 0x0000000000347805 */ /* 0x000fe2000001ff00 */
[----:B---3--:R-:W-:Y:S01]  /*01f0*/  UPRMT UR6, UR4, 0x654, UR6 ;  /* 0x0000065404067896 */ /* 0x008fe20008000006 */
[----:B------:R-:W-:Y:S02]  /*0200*/  CS2R R54, SRZ ;  /* 0x0000000000367805 */ /* 0x000fe4000001ff00 */
[----:B------:R-:W-:Y:S01]  /*0210*/  UMOV UR4, 0xffffffff ;  /* 0xffffffff00047882 */ /* 0x000fe20000000000 */
[C---:B--2---:R-:W-:Y:S01]  /*0220*/  IMAD.HI R2, R8.reuse, 0x2aaaaaab, RZ ;  /* 0x2aaaaaab08027827 */ /* 0x044fe200078e02ff */
[----:B------:R-:W-:Y:S02]  /*0230*/  IABS R11, R8 ;  /* 0x00000008000b7213 */ /* 0x000fe40000000000 */
[----:B------:R-:W-:Y:S02]  /*0240*/  ISETP.GE.AND P2, PT, R8, RZ, PT ;  /* 0x000000ff0800720c */ /* 0x000fe40003f46270 */
[----:B------:R-:W-:-:S02]  /*0250*/  SHF.R.U32.HI R5, RZ, 0x1f, R2 ;  /* 0x0000001fff057819 */ /* 0x000fc40000011602 */
[----:B----4-:R-:W-:Y:S02]  /*0260*/  SHF.R.U32.HI R18, RZ, 0x5, R13 ;  /* 0x00000005ff127819 */ /* 0x010fe4000001160d */
[----:B------:R-:W-:-:S05]  /*0270*/  LEA.HI.SX32 R5, R2, R5, 0x1a ;  /* 0x0000000502057211 */ /* 0x000fca00078fd2ff */
[----:B------:R-:W-:-:S05]  /*0280*/  IMAD.SHL.U32 R0, R5, 0x8, RZ ;  /* 0x0000000805007824 */ /* 0x000fca00078e00ff */
[----:B------:R-:W-:-:S04]  /*0290*/  LEA.HI.SX32 R3, R3, -R0, 0x19 ;  /* 0x8000000003037211 */ /* 0x000fc800078fcaff */
[----:B------:R-:W-:-:S04]  /*02a0*/  VIMNMX R6, R3, 0x8, PT ;  /* 0x0000000803067848 */ /* 0x000fc80003fe0100 */
[-C--:B------:R-:W-:Y:S02]  /*02b0*/  IABS R15, R6.reuse ;  /* 0x00000006000f7213 */ /* 0x080fe40000000000 */
[----:B------:R-:W-:Y:S02]  /*02c0*/  IABS R12, R6 ;  /* 0x00000006000c7213 */ /* 0x000fe40000000000 */
[----:B------:R-:W2:Y:S03]  /*02d0*/  I2F.RP R4, R15 ;  /* 0x0000000f00047306 */ /* 0x000ea60000209400 */
[----:B------:R-:W-:Y:S01]  /*02e0*/  IMAD.MOV R17, RZ, RZ, -R12 ;  /* 0x000000ffff117224 */ /* 0x000fe200078e0a0c */
[----:B------:R-:W-:-:S04]  /*02f0*/  SHF.R.U32.HI R12, RZ, 0x2, R13 ;  /* 0x00000002ff0c7819 */ /* 0x000fc8000001160d */
[----:B------:R-:W-:Y:S01]  /*0300*/  SGXT.U32 R12, R12, 0x6 ;  /* 0x000000060c0c781a */ /* 0x000fe20000000000 */
[----:B--2---:R-:W2:Y:S02]  /*0310*/  MUFU.RCP R4, R4 ;  /* 0x0000000400047308 */ /* 0x004ea40000001000 */
[----:B--2---:R-:W-:Y:S01]  /*0320*/  VIADD R2, R4, 0xffffffe ;  /* 0x0ffffffe04027836 */ /* 0x004fe20000000000 */
[----:B------:R-:W-:-:S05]  /*0330*/  IABS R4, R9 ;  /* 0x0000000900047213 */ /* 0x000fca0000000000 */
[----:B------:R2:W3:Y:S02]  /*0340*/  F2I.FTZ.U32.TRUNC.NTZ R3, R2 ;  /* 0x0000000200037305 */ /* 0x0004e4000021f000 */
[----:B--2---:R-:W-:Y:S02]  /*0350*/  IMAD.MOV.U32 R2, RZ, RZ, RZ ;  /* 0x000000ffff027224 */ /* 0x004fe400078e00ff */
[----:B---3--:R-:W-:-:S04]  /*0360*/  IMAD.MOV R10, RZ, RZ, -R3 ;  /* 0x000000ffff0a7224 */ /* 0x008fc800078e0a03 */
[----:B------:R-:W-:Y:S02]  /*0370*/  IMAD R7, R10, R15, RZ ;  /* 0x0000000f0a077224 */ /* 0x000fe400078e02ff */
[----:B------:R-:W-:Y:S02]  /*0380*/  IMAD.MOV.U32 R10, RZ, RZ, R11 ;  /* 0x000000ffff0a7224 */ /* 0x000fe400078e000b */
[----:B------:R-:W-:Y:S02]  /*0390*/  IMAD.HI.U32 R3, R3, R7, R2 ;  /* 0x0000000703037227 */ /* 0x000fe400078e0002 */
[----:B------:R-:W2:Y:S02]  /*03a0*/  I2F.RP R7, R4 ;  /* 0x0000000400077306 */ /* 0x000ea40000209400 */
[----:B------:R-:W-:Y:S01]  /*03b0*/  IMAD R11, R5, -0x180, R8 ;  /* 0xfffffe80050b7824 */ /* 0x000fe200078e0208 */
[----:B------:R-:W-:Y:S01]  /*03c0*/  LOP3.LUT R5, RZ, R6, RZ, 0x33, !PT ;  /* 0x00000006ff057212 */ /* 0x000fe200078e33ff */
[----:B------:R-:W-:-:S04]  /*03d0*/  IMAD.HI.U32 R2, R3, R10, RZ ;  /* 0x0000000a03027227 */ /* 0x000fc800078e00ff */
[----:B------:R-:W-:Y:S01]  /*03e0*/  IMAD R2, R2, R17, R10 ;  /* 0x0000001102027224 */ /* 0x000fe200078e020a */
[----:B------:R-:W-:-:S04]  /*03f0*/  IABS R10, R11 ;  /* 0x0000000b000a7213 */ /* 0x000fc80000000000 */
[----:B------:R-:W-:Y:S01]  /*0400*/  ISETP.GT.U32.AND P0, PT, R15, R2, PT ;  /* 0x000000020f00720c */ /* 0x000fe20003f04070 */
[----:B------:R-:W-:Y:S01]  /*0410*/  IMAD.HI.U32 R8, R3, R10, RZ ;  /* 0x0000000a03087227 */ /* 0x000fe200078e00ff */
[----:B--2---:R-:W2:Y:S03]  /*0420*/  MUFU.RCP R7, R7 ;  /* 0x0000000700077308 */ /* 0x004ea60000001000 */
[----:B------:R-:W-:-:S05]  /*0430*/  IMAD R10, R8, R17, R10 ;  /* 0x00000011080a7224 */ /* 0x000fca00078e020a */
[----:B------:R-:W-:-:S03]  /*0440*/  ISETP.GT.U32.AND P1, PT, R15, R10, PT ;  /* 0x0000000a0f00720c */ /* 0x000fc60003f24070 */
[----:B------:R-:W-:Y:S02]  /*0450*/  @!P0 IMAD.IADD R2, R2, 0x1, -R15 ;  /* 0x0000000102028824 */ /* 0x000fe400078e0a0f */
[----:B--2---:R-:W-:-:S03]  /*0460*/  VIADD R3, R7, 0xffffffe ;  /* 0x0ffffffe07037836 */ /* 0x004fc60000000000 */
[----:B------:R-:W-:-:S03]  /*0470*/  ISETP.GT.U32.AND P0, PT, R15, R2, PT ;  /* 0x000000020f00720c */ /* 0x000fc60003f04070 */
[----:B------:R-:W2:Y:S02]  /*0480*/  F2I.FTZ.U32.TRUNC.NTZ R3, R3 ;  /* 0x0000000300037305 */ /* 0x000ea4000021f000 */
[----:B------:R-:W-:Y:S02]  /*0490*/  @!P1 IMAD.IADD R10, R10, 0x1, -R15 ;  /* 0x000000010a0a9824 */ /* 0x000fe400078e0a0f */
[----:B------:R-:W-:-:S06]  /*04a0*/  @!P1 VIADD R8, R8, 0x1 ;  /* 0x0000000108089836 */ /* 0x000fcc0000000000 */
[----:B------:R-:W-:Y:S01]  /*04b0*/  @!P0 IMAD.IADD R2, R2, 0x1, -R15 ;  /* 0x0000000102028824 */ /* 0x000fe200078e0a0f */
[----:B------:R-:W-:Y:S02]  /*04c0*/  ISETP.NE.AND P0, PT, R6, RZ, PT ;  /* 0x000000ff0600720c */ /* 0x000fe40003f05270 */
[----:B------:R-:W-:Y:S01]  /*04d0*/  LOP3.LUT R6, R11, R6, RZ, 0x3c, !PT ;  /* 0x000000060b067212 */ /* 0x000fe200078e3cff */
[----:B------:R-:W-:Y:S01]  /*04e0*/  @!P2 IMAD.MOV R2, RZ, RZ, -R2 ;  /* 0x000000ffff02a224 */ /* 0x000fe200078e0a02 */
[----:B------:R-:W-:Y:S02]  /*04f0*/  ISETP.GE.U32.AND P2, PT, R10, R15, PT ;  /* 0x0000000f0a00720c */ /* 0x000fe40003f46070 */
[----:B------:R-:W-:Y:S02]  /*0500*/  ISETP.GE.AND P3, PT, R6, RZ, PT ;  /* 0x000000ff0600720c */ /* 0x000fe40003f66270 */
[----:B------:R-:W-:Y:S01]  /*0510*/  SEL R7, R5, R2, !P0 ;  /* 0x0000000205077207 */ /* 0x000fe20004000000 */
[----:B------:R-:W-:-:S04]  /*0520*/  IMAD.MOV.U32 R2, RZ, RZ, RZ ;  /* 0x000000ffff027224 */ /* 0x000fc800078e00ff */
[----:B------:R-:W-:Y:S02]  /*0530*/  IMAD.IADD R7, R0, 0x1, R7 ;  /* 0x0000000100077824 */ /* 0x000fe400078e0207 */
[--C-:B--2---:R-:W-:Y:S02]  /*0540*/  IMAD.MOV R0, RZ, RZ, -R3.reuse ;  /* 0x000000ffff007224 */ /* 0x104fe400078e0a03 */
[----:B------:R-:W-:Y:S02]  /*0550*/  IMAD.SHL.U32 R11, R7, 0x80, RZ ;  /* 0x00000080070b7824 */ /* 0x000fe400078e00ff */
[----:B------:R-:W-:Y:S02]  /*0560*/  IMAD.MOV.U32 R7, RZ, RZ, R0 ;  /* 0x000000ffff077224 */ /* 0x000fe400078e0000 */
[----:B------:R-:W-:Y:S01]  /*0570*/  @P2 VIADD R8, R8, 0x1 ;  /* 0x0000000108082836 */ /* 0x000fe20000000000 */
[----:B------:R-:W-:Y:S01]  /*0580*/  LOP3.LUT R6, R11, R12, RZ, 0xfc, !PT ;  /* 0x0000000c0b067212 */ /* 0x000fe200078efcff */
[----:B------:R-:W-:Y:S01]  /*0590*/  IMAD R7, R7, R4, RZ ;  /* 0x0000000407077224 */ /* 0x000fe200078e02ff */
[----:B------:R-:W-:Y:S01]  /*05a0*/  LOP3.LUT R10, R11, 0x40, R12, 0xfe, !PT ;  /* 0x000000400b0a7812 */ /* 0x000fe200078efe0c */
[----:B------:R-:W-:Y:S01]  /*05b0*/  @!P3 IMAD.MOV R8, RZ, RZ, -R8 ;  /* 0x000000ffff08b224 */ /* 0x000fe200078e0a08 */
[----:B------:R-:W-:Y:S01]  /*05c0*/  IABS R15, R6 ;  /* 0x00000006000f7213 */ /* 0x000fe20000000000 */
[----:B------:R-:W-:Y:S01]  /*05d0*/  IMAD.HI.U32 R2, R3, R7, R2 ;  /* 0x0000000703027227 */ /* 0x000fe200078e0002 */
[----:B------:R-:W-:-:S02]  /*05e0*/  IABS R17, R10 ;  /* 0x0000000a00117213 */ /* 0x000fc40000000000 */
[----:B------:R-:W-:Y:S02]  /*05f0*/  SEL R7, R5, R8, !P0 ;  /* 0x0000000805077207 */ /* 0x000fe40004000000 */
[----:B------:R-:W-:Y:S01]  /*0600*/  LOP3.LUT R5, R12, 0x40, RZ, 0xfc, !PT ;  /* 0x000000400c057812 */ /* 0x000fe200078efcff */
[----:B------:R-:W-:-:S04]  /*0610*/  IMAD.HI.U32 R0, R2, R15, RZ ;  /* 0x0000000f02007227 */ /* 0x000fc800078e00ff */
[----:B------:R-:W-:-:S04]  /*0620*/  IMAD.HI.U32 R2, R2, R17, RZ ;  /* 0x0000001102027227 */ /* 0x000fc800078e00ff */
[----:B------:R-:W-:Y:S02]  /*0630*/  IMAD.MOV R0, RZ, RZ, -R0 ;  /* 0x000000ffff007224 */ /* 0x000fe400078e0a00 */
[----:B------:R-:W-:Y:S02]  /*0640*/  IMAD.MOV R2, RZ, RZ, -R2 ;  /* 0x000000ffff027224 */ /* 0x000fe400078e0a02 */
[C---:B------:R-:W-:Y:S02]  /*0650*/  IMAD R15, R4.reuse, R0, R15 ;  /* 0x00000000040f7224 */ /* 0x040fe400078e020f */
[C---:B------:R-:W-:Y:S02]  /*0660*/  IMAD R17, R4.reuse, R2, R17 ;  /* 0x0000000204117224 */ /* 0x040fe400078e0211 */
[----:B------:R-:W-:Y:S01]  /*0670*/  IMAD.SHL.U32 R7, R7, 0x40, RZ ;  /* 0x0000004007077824 */ /* 0x000fe200078e00ff */
[C---:B------:R-:W-:Y:S01]  /*0680*/  ISETP.GT.U32.AND P0, PT, R4.reuse, R15, PT ;  /* 0x0000000f0400720c */ /* 0x040fe20003f04070 */
[----:B------:R-:W-:Y:S01]  /*0690*/  IMAD.SHL.U32 R0, R13, 0x8, RZ ;  /* 0x000000080d007824 */ /* 0x000fe200078e00ff */
[----:B------:R-:W-:-:S02]  /*06a0*/  ISETP.GT.U32.AND P1, PT, R4, R17, PT ;  /* 0x000000110400720c */ /* 0x000fc40003f24070 */
[----:B------:R-:W-:-:S05]  /*06b0*/  LOP3.LUT R19, R7, R12, RZ, 0xfc, !PT ;  /* 0x0000000c07137212 */ /* 0x000fca00078efcff */
[----:B------:R-:W-:-:S04]  /*06c0*/  IMAD.HI R2, R19, 0x2aaaaaab, RZ ;  /* 0x2aaaaaab13027827 */ /* 0x000fc800078e02ff */
[----:B------:R-:W-:Y:S01]  /*06d0*/  @!P0 IMAD.IADD R15, R15, 0x1, -R4 ;  /* 0x000000010f0f8824 */ /* 0x000fe200078e0a04 */
[----:B------:R-:W-:Y:S01]  /*06e0*/  SHF.R.U32.HI R3, RZ, 0x1f, R2 ;  /* 0x0000001fff037819 */ /* 0x000fe20000011602 */
[----:B------:R-:W-:Y:S01]  /*06f0*/  @!P1 IMAD.IADD R17, R17, 0x1, -R4 ;  /* 0x0000000111119824 */ /* 0x000fe200078e0a04 */
[----:B------:R-:W-:Y:S02]  /*0700*/  ISETP.GE.AND P0, PT, R6, RZ, PT ;  /* 0x000000ff0600720c */ /* 0x000fe40003f06270 */
[C---:B------:R-:W-:Y:S02]  /*0710*/  ISETP.GT.U32.AND P2, PT, R4.reuse, R15, PT ;  /* 0x0000000f0400720c */ /* 0x040fe40003f44070 */
[----:B------:R-:W-:Y:S02]  /*0720*/  ISETP.GT.U32.AND P3, PT, R4, R17, PT ;  /* 0x000000110400720c */ /* 0x000fe40003f64070 */
[----:B------:R-:W-:Y:S02]  /*0730*/  ISETP.GE.AND P1, PT, R10, RZ, PT ;  /* 0x000000ff0a00720c */ /* 0x000fe40003f26270 */
[----:B------:R-:W-:-:S02]  /*0740*/  LEA.HI R6, R2, R3, RZ, 0x17 ;  /* 0x0000000302067211 */ /* 0x000fc400078fb8ff */
[----:B------:R-:W2:Y:S01]  /*0750*/  LDC.64 R2, c[0x0][0x210] ;  /* 0x00008400ff027b82 */ /* 0x000ea20000000a00 */
[----:B------:R-:W-:-:S04]  /*0760*/  LOP3.LUT R10, R0, 0x18, R13, 0x48, !PT ;  /* 0x00000018000a7812 */ /* 0x000fc800078e480d */
[--C-:B------:R-:W-:Y:S01]  /*0770*/  @!P2 IMAD.IADD R15, R15, 0x1, -R4.reuse ;  /* 0x000000010f0fa824 */ /* 0x100fe200078e0a04 */
[----:B------:R-:W-:Y:S01]  /*0780*/  ISETP.NE.AND P2, PT, R9, RZ, PT ;  /* 0x000000ff0900720c */ /* 0x000fe20003f45270 */
[----:B------:R-:W-:Y:S01]  /*0790*/  @!P3 IMAD.IADD R17, R17, 0x1, -R4 ;  /* 0x000000011111b824 */ /* 0x000fe200078e0a04 */
[----:B------:R-:W-:Y:S01]  /*07a0*/  LOP3.LUT R4, R0, 0x18, RZ, 0xc0, !PT ;  /* 0x0000001800047812 */ /* 0x000fe200078ec0ff */
[--C-:B------:R-:W-:Y:S02]  /*07b0*/  IMAD R8, R12, 0x20, R10.reuse ;  /* 0x000000200c087824 */ /* 0x100fe400078e020a */
[----:B------:R-:W-:Y:S01]  /*07c0*/  IMAD R12, R5, 0x20, R10 ;  /* 0x00000020050c7824 */ /* 0x000fe200078e020a */
[----:B------:R-:W-:Y:S01]  /*07d0*/  SHF.R.U32.HI R10, RZ, 0x3, R13 ;  /* 0x00000003ff0a7819 */ /* 0x000fe2000001160d */
[----:B------:R-:W-:Y:S01]  /*07e0*/  IMAD R5, R6, -0xc00, R19 ;  /* 0xfffff40006057824 */ /* 0x000fe200078e0213 */
[----:B------:R-:W-:Y:S01]  /*07f0*/  LOP3.LUT R6, RZ, R9, RZ, 0x33, !PT ;  /* 0x00000009ff067212 */ /* 0x000fe200078e33ff */
[----:B------:R-:W-:-:S02]  /*0800*/  @!P0 IMAD.MOV R15, RZ, RZ, -R15 ;  /* 0x000000ffff0f8224 */ /* 0x000fc400078e0a0f */
[----:B------:R-:W-:-:S03]  /*0810*/  @!P1 IMAD.MOV R17, RZ, RZ, -R17 ;  /* 0x000000ffff119224 */ /* 0x000fc600078e0a11 */
[C---:B------:R-:W-:Y:S01]  /*0820*/  SEL R19, R6.reuse, R15, !P2 ;  /* 0x0000000f06137207 */ /* 0x040fe20005000000 */
[--C-:B------:R-:W-:Y:S01]  /*0830*/  IMAD R15, R5, 0xc00, R4.reuse ;  /* 0x00000c00050f7824 */ /* 0x100fe200078e0204 */
[----:B------:R-:W-:Y:S02]  /*0840*/  SEL R17, R6, R17, !P2 ;  /* 0x0000001106117207 */ /* 0x000fe40005000000 */
[----:B------:R-:W-:Y:S01]  /*0850*/  SGXT.U32 R6, R10, 0x5 ;  /* 0x000000050a06781a */ /* 0x000fe20000000000 */
[--C-:B------:R-:W-:Y:S02]  /*0860*/  IMAD R5, R19, 0xc00, R4.reuse ;  /* 0x00000c0013057824 */ /* 0x100fe400078e0204 */
[----:B------:R-:W-:Y:S01]  /*0870*/  IMAD R17, R17, 0xc00, R4 ;  /* 0x00000c0011117824 */ /* 0x000fe200078e0204 */
[----:B------:R-:W-:Y:S01]  /*0880*/  LOP3.LUT R6, R6, R11, RZ, 0xfc, !PT ;  /* 0x0000000b06067212 */ /* 0x000fe200078efcff */
[----:B-1---5:R-:W-:Y:S01]  /*0890*/  IMAD.WIDE R22, R15, 0x2, R22 ;  /* 0x000000020f167825 */ /* 0x022fe200078e0216 */
[----:B------:R-:W-:-:S03]  /*08a0*/  LEA R15, R8, UR6, 0x1 ;  /* 0x00000006080f7c11 */ /* 0x000fc6000f8e08ff */
[----:B--2---:R-:W-:Y:S01]  /*08b0*/  IMAD.WIDE R4, R5, 0x2, R2 ;  /* 0x0000000205047825 */ /* 0x004fe200078e0202 */
[----:B------:R-:W-:-:S03]  /*08c0*/  IADD3 R14, P0, R22, 0xc0, RZ ;  /* 0x000000c0160e7810 */ /* 0x000fc60007f1e0ff */
[----:B------:R-:W-:Y:S01]  /*08d0*/  IMAD.WIDE R10, R17, 0x2, R2 ;  /* 0x00000002110a7825 */ /* 0x000fe200078e0202 */
[----:B------:R-:W-:Y:S01]  /*08e0*/  LEA R17, R12, UR6, 0x1 ;  /* 0x000000060c117c11 */ /* 0x000fe2000f8e08ff */
[----:B------:R-:W-:Y:S01]  /*08f0*/  @!PT LDS RZ, [RZ] ;  /* 0x00000000fffff984 */ /* 0x000fe20000000800 */
[----:B------:R-:W-:Y:S01]  /*0900*/  @!PT LDS RZ, [RZ] ;  /* 0x00000000fffff984 */ /* 0x000fe20000000800 */
[----:B------:R-:W-:Y:S01]  /*0910*/  @!PT LDS RZ, [RZ] ;  /* 0x00000000fffff984 */ /* 0x000fe20000000800 */
[----:B------:R-:W-:Y:S01]  /*0920*/  LDGSTS.E.BYPASS.128 [R15], desc[UR18][R4.64] ;  /* 0x00000000040f7fae */ /* 0x000fe2000b901c52 */
[----:B------:R-:W-:Y:S01]  /*0930*/  IADD3 R2, P2, R4, 0xc0, RZ ;  /* 0x000000c004027810 */ /* 0x000fe20007f5e0ff */
[----:B------:R-:W-:Y:S01]  /*0940*/  IMAD.X R21, RZ, RZ, R23, P0 ;  /* 0x000000ffff157224 */ /* 0x000fe200000e0617 */
[----:B------:R-:W-:Y:S01]  /*0950*/  IADD3 R16, P1, R10, 0xc0, RZ ;  /* 0x000000c00a107810 */ /* 0x000fe20007f3e0ff */
[----:B------:R-:W-:Y:S02]  /*0960*/  LDGSTS.E.BYPASS.128 [R17], desc[UR18][R10.64] ;  /* 0x000000000a117fae */ /* 0x000fe4000b901c52 */
[----:B------:R-:W-:Y:S02]  /*0970*/  IMAD.X R3, RZ, RZ, R5, P2 ;  /* 0x000000ffff037224 */ /* 0x000fe400010e0605 */
[----:B------:R-:W0:Y:S01]  /*0980*/  LDGDEPBAR ;  /* 0x00000000000079af */ /* 0x000e220000000000 */
[----:B------:R-:W-:-:S03]  /*0990*/  IMAD.X R19, RZ, RZ, R11, P1 ;  /* 0x000000ffff137224 */ /* 0x000fc600008e060b */
[----:B------:R-:W-:Y:S04]  /*09a0*/  LDGSTS.E.BYPASS.128 [R15+0x8000], desc[UR18][R22.64] ;  /* 0x08000000160f7fae */ /* 0x000fe8000b901c52 */
[----:B------:R-:W0:Y:S01]  /*09b0*/  LDGDEPBAR ;  /* 0x00000000000079af */ /* 0x000e220000000000 */
[----:B------:R-:W-:Y:S06]  /*09c0*/  BAR.SYNC.DEFER_BLOCKING 0x0 ;  /* 0x0000000000007b1d */ /* 0x000fec0000010000 */
[----:B------:R-:W-:Y:S01]  /*09d0*/  @!PT LDS RZ, [RZ] ;  /* 0x00000000fffff984 */ /* 0x000fe20000000800 */
[----:B------:R-:W-:Y:S01]  /*09e0*/  @!PT LDS RZ, [RZ] ;  /* 0x00000000fffff984 */ /* 0x000fe20000000800 */
[----:B------:R-:W-:Y:S01]  /*09f0*/  @!PT LDS RZ, [RZ] ;  /* 0x00000000fffff984 */ /* 0x000fe20000000800 */
[----:B------:R-:W-:Y:S04]  /*0a00*/  LDGSTS.E.BYPASS.128 [R15+0x2000], desc[UR18][R4.64+0x40] ;  /* 0x02000040040f7fae */ /* 0x000fe8000b901c52 */
[----:B------:R-:W-:Y:S04]  /*0a10*/  LDGSTS.E.BYPASS.128 [R17+0x2000], desc[UR18][R10.64+0x40] ;  /* 0x020000400a117fae */ /* 0x000fe8000b901c52 */
[----:B------:R-:W0:Y:S04]  /*0a20*/  LDGDEPBAR ;  /* 0x00000000000079af */ /* 0x000e280000000000 */
[----:B------:R-:W-:Y:S04]  /*0a30*/  LDGSTS.E.BYPASS.128 [R15+0x9000], desc[UR18][R22.64+0x40] ;  /* 0x09000040160f7fae */ /* 0x000fe8000b901c52 */
[----:B------:R-:W0:Y:S01]  /*0a40*/  LDGDEPBAR ;  /* 0x00000000000079af */ /* 0x000e220000000000 */
[----:B------:R-:W-:Y:S06]  /*0a50*/  BAR.SYNC.DEFER_BLOCKING 0x0 ;  /* 0x0000000000007b1d */ /* 0x000fec0000010000 */
[----:B------:R-:W-:Y:S01]  /*0a60*/  @!PT LDS RZ, [RZ] ;  /* 0x00000000fffff984 */ /* 0x000fe20000000800 */
[----:B------:R-:W-:Y:S01]  /*0a70*/  @!PT LDS RZ, [RZ] ;  /* 0x00000000fffff984 */ /* 0x000fe20000000800 */
[----:B------:R-:W-:Y:S01]  /*0a80*/  @!PT LDS RZ, [RZ] ;  /* 0x00000000fffff984 */ /* 0x000fe20000000800 */
[----:B------:R-:W-:Y:S04]  /*0a90*/  LDGSTS.E.BYPASS.128 [R15+0x4000], desc[UR18][R4.64+0x80] ;  /* 0x04000080040f7fae */ /* 0x000fe8000b901c52 */
[----:B------:R1:W-:Y:S04]  /*0aa0*/  LDGSTS.E.BYPASS.128 [R17+0x4000], desc[UR18][R10.64+0x80] ;  /* 0x040000800a117fae */ /* 0x0003e8000b901c52 */
[----:B------:R-:W0:Y:S04]  /*0ab0*/  LDGDEPBAR ;  /* 0x00000000000079af */ /* 0x000e280000000000 */
[----:B------:R2:W-:Y:S04]  /*0ac0*/  LDGSTS.E.BYPASS.128 [R15+0xa000], desc[UR18][R22.64+0x80] ;  /* 0x0a000080160f7fae */ /* 0x0005e8000b901c52 */
[----:B------:R-:W0:Y:S01]  /*0ad0*/  LDGDEPBAR ;  /* 0x00000000000079af */ /* 0x000e220000000000 */
[----:B-1----:R-:W-:-:S02]  /*0ae0*/  SHF.R.U32.HI R17, RZ, 0x3, R13 ;  /* 0x00000003ff117819 */ /* 0x002fc4000001160d */
[----:B--2---:R-:W-:-:S07]  /*0af0*/  LOP3.LUT R23, R18, 0x7fffffc, RZ, 0xc0, !PT ;  /* 0x07fffffc12177812 */ /* 0x004fce00078ec0ff */
.L_x_0:
[----:B------:R-:W1:Y:S01]  /*0b00*/  SHFL.IDX PT, R4, R23, RZ, 0x1f ;  /* 0x00001fff17047589 */ /* 0x000e6200000e0000 */
[----:B------:R-:W-:Y:S01]  /*0b10*/  UIADD3 UR4, UR4, 0x1, URZ ;  /* 0x0000000104047890 */ /* 0x000fe2000fffe03f */
[----:B------:R-:W-:-:S04]  /*0b20*/  DEPBAR.LE SB0, 0x4 ;  /* 0x000081000000791a */ /* 0x000fc80000000000 */
[----:B------:R-:W-:Y:S01]  /*0b30*/  UISETP.GE.AND UP0, UPT, UR4, 0x4, UPT ;  /* 0x000000040400788c */ /* 0x000fe2000bf06270 */
[----:B------:R-:W-:Y:S01]  /*0b40*/  BAR.SYNC.DEFER_BLOCKING 0x0 ;  /* 0x0000000000007b1d */ /* 0x000fe20000010000 */
[----:B------:R-:W-:Y:S02]  /*0b50*/  VIADD R56, R56, 0x1 ;  /* 0x0000000138387836 */ /* 0x000fe40000000000 */
[----:B------:R-:W-:Y:S01]  /*0b60*/  USEL UR16, UR4, URZ, !UP0 ;  /* 0x0000003f04107287 */ /* 0x000fe2000c000000 */
[----:B------:R-:W-:Y:S02]  /*0b70*/  IMAD.MOV.U32 R10, RZ, RZ, R14 ;  /* 0x000000ffff0a7224 */ /* 0x000fe400078e000e */
[----:B------:R-:W-:Y:S01]  /*0b80*/  UMOV UR11, 0x80000020 ;  /* 0x80000020000b7882 */ /* 0x000fe20000000000 */
[----:B------:R-:W-:Y:S01]  /*0b90*/  ULEA UR4, UR16, UR6, 0xd ;  /* 0x0000000610047291 */ /* 0x000fe2000f8e683f */
[----:B------:R-:W-:Y:S01]  /*0ba0*/  ISETP.GE.AND P1, PT, R56, 0x4, PT ;  /* 0x000000043800780c */ /* 0x000fe20003f26270 */
[----:B------:R-:W-:-:S02]  /*0bb0*/  VIADD R14, R20, 0x40 ;  /* 0x00000040140e7836 */ /* 0x000fc40000000000 */
[----:B------:R-:W-:Y:S01]  /*0bc0*/  USHF.R.U32.HI UR4, URZ, 0x4, UR4 ;  /* 0x000000043f047899 */ /* 0x000fe20008011604 */
[----:B------:R-:W-:-:S03]  /*0bd0*/  SEL R56, R56, RZ, !P1 ;  /* 0x000000ff38387207 */ /* 0x000fc60004800000 */
[----:B------:R-:W-:Y:S01]  /*0be0*/  ULOP3.LUT UR4, UR4, 0x3fff, URZ, 0xc0, !UPT ;  /* 0x00003fff04047892 */ /* 0x000fe2000f8ec03f */
[----:B------:R-:W-:Y:S02]  /*0bf0*/  LEA R5, R56, UR6, 0xd ;  /* 0x0000000638057c11 */ /* 0x000fe4000f8e68ff */
[----:B-1----:R-:W-:Y:S01]  /*0c00*/  R2UR UR5, R4 ;  /* 0x00000000040572ca */ /* 0x002fe200000e0000 */
[----:B------:R-:W-:Y:S02]  /*0c10*/  VIADD R4, R20, 0x20 ;  /* 0x0000002014047836 */ /* 0x000fe40000000000 */
[--C-:B------:R-:W-:Y:S02]  /*0c20*/  IMAD R11, R8, 0x2, R5.reuse ;  /* 0x00000002080b7824 */ /* 0x100fe400078e0205 */
[----:B------:R-:W-:Y:S01]  /*0c30*/  IMAD R57, R12, 0x2, R5 ;  /* 0x000000020c397824 */ /* 0x000fe200078e0205 */
[----:B------:R-:W-:Y:S01]  /*0c40*/  WARPGROUP.ARRIVE ;  /* 0x00000000000079c5 */ /* 0x000fe20000000000 */
[----:B------:R-:W-:Y:S01]  /*0c50*/  ISETP.GE.U32.AND P0, PT, R4, 0xba0, PT ;  /* 0x00000ba00400780c */ /* 0x000fe20003f06070 */
[----:B------:R-:W-:-:S02]  /*0c60*/  IMAD.MOV.U32 R4, RZ, RZ, R16 ;  /* 0x000000ffff047224 */ /* 0x000fc400078e0010 */
[----:B------:R-:W-:Y:S02]  /*0c70*/  IMAD.MOV.U32 R5, RZ, RZ, R19 ;  /* 0x000000ffff057224 */ /* 0x000fe400078e0013 */
[C---:B------:R-:W-:Y:S01]  /*0c80*/  IMAD R19, R56.reuse, 0x1000, R15 ;  /* 0x0000100038137824 */ /* 0x040fe200078e020f */
[----:B------:R-:W-:Y:S01]  /*0c90*/  USHF.L.U32 UR7, UR5, 0x6, URZ ;  /* 0x0000000605077899 */ /* 0x000fe2000800063f */
[----:B------:R-:W-:Y:S01]  /*0ca0*/  VIADD R56, R56, 0x1 ;  /* 0x0000000138387836 */ /* 0x000fe20000000000 */
[----:B------:R-:W-:Y:S02]  /*0cb0*/  ULEA UR5, UR16, UR6, 0xc ;  /* 0x0000000610057291 */ /* 0x000fe4000f8e603f */
[----:B------:R-:W-:Y:S02]  /*0cc0*/  ULOP3.LUT UR7, UR7, 0x1c0, URZ, 0xc0, !UPT ;  /* 0x000001c007077892 */ /* 0x000fe4000f8ec03f */
[----:B------:R-:W-:Y:S01]  /*0cd0*/  UIADD3 UR5, UR5, 0x8000, URZ ;  /* 0x0000800005057890 */ /* 0x000fe2000fffe03f */
[----:B------:R-:W-:Y:S01]  /*0ce0*/  ISETP.GE.AND P1, PT, R56, 0x4, PT ;  /* 0x000000043800780c */ /* 0x000fe20003f26270 */
[----:B------:R-:W-:-:S02]  /*0cf0*/  UIADD3 UR12, UP0, UR7, UR4, URZ ;  /* 0x00000004070c7290 */ /* 0x000fc4000ff1e03f */
[----:B------:R-:W-:Y:S01]  /*0d00*/  USHF.R.U32.HI UR5, URZ, 0x4, UR5 ;  /* 0x000000043f057899 */ /* 0x000fe20008011605 */
[----:B------:R-:W-:Y:S01]  /*0d10*/  SEL R56, R56, RZ, !P1 ;  /* 0x000000ff38387207 */ /* 0x000fe20004800000 */
[----:B------:R-:W-:Y:S02]  /*0d20*/  UIADD3.X UR13, URZ, URZ, URZ, UP0, !UPT ;  /* 0x0000003f3f0d7290 */ /* 0x000fe400087fe43f */
[----:B------:R-:W-:Y:S02]  /*0d30*/  ULOP3.LUT UR4, UR5, 0x3fff, URZ, 0xc0, !UPT ;  /* 0x00003fff05047892 */ /* 0x000fe4000f8ec03f */
[----:B------:R-:W-:Y:S02]  /*0d40*/  ULOP3.LUT UR8, UR12, 0x2000000, URZ, 0xfc, !UPT ;  /* 0x020000000c087892 */ /* 0x000fe4000f8efc3f */
[----:B------:R-:W-:Y:S02]  /*0d50*/  ULOP3.LUT UR10, UR4, 0x1000000, URZ, 0xfc, !UPT ;  /* 0x01000000040a7892 */ /* 0x000fe4000f8efc3f */
[----:B------:R-:W-:Y:S01]  /*0d60*/  ULOP3.LUT UR9, UR13, 0x80000020, URZ, 0xfc, !UPT ;  /* 0x800000200d097892 */ /* 0x000fe2000f8efc3f */
[----:B------:R-:W-:Y:S01]  /*0d70*/  UMOV UR5, URZ ;  /* 0x0000003f00057c82 */ /* 0x000fe20008000000 */
[----:B------:R-:W-:-:S04]  /*0d80*/  UIADD3 UR16, UR16, 0x1, URZ ;  /* 0x0000000110107890 */ /* 0x000fc8000fffe03f */
[----:B------:R-:W-:-:S03]  /*0d90*/  UISETP.GE.AND UP0, UPT, UR16, 0x4, UPT ;  /* 0x000000041000788c */ /* 0x000fc6000bf06270 */
[----:B------:R-:W-:Y:S01]  /*0da0*/  HGMMA.64x64x16.F32.BF16 R24, gdesc[UR8], R24 ;  /* 0x00e00000081879f0 */ /* 0x000fe20008701818 */
[----:B------:R-:W-:Y:S01]  /*0db0*/  UMOV UR8, 0x2000002 ;  /* 0x0200000200087882 */ /* 0x000fe20000000000 */
[----:B------:R-:W-:Y:S01]  /*0dc0*/  UMOV UR9, 0x80000020 ;  /* 0x8000002000097882 */ /* 0x000fe20000000000 */
[----:B------:R-:W-:Y:S01]  /*0dd0*/  UMOV UR10, 0x1000002 ;  /* 0x01000002000a7882 */ /* 0x000fe20000000000 */
[----:B------:R-:W-:Y:S01]  /*0de0*/  UMOV UR11, 0x80000020 ;  /* 0x80000020000b7882 */ /* 0x000fe20000000000 */
[----:B------:R-:W-:Y:S02]  /*0df0*/  UIADD3.64 UR12, UR12, UR8, URZ ;  /* 0x000000080c0c7297 */ /* 0x000fe4000fffe03f */
[----:B------:R-:W-:Y:S02]  /*0e00*/  UIADD3.64 UR14, UR4, UR10, URZ ;  /* 0x0000000a040e7297 */ /* 0x000fe4000fffe03f */
[----:B------:R-:W-:-:S04]  /*0e10*/  USEL UR20, UR16, URZ, !UP0 ;  /* 0x0000003f10147287 */ /* 0x000fc8000c000000 */
[----:B------:R-:W-:Y:S02]  /*0e20*/  ULEA UR4, UR20, UR6, 0xd ;  /* 0x0000000614047291 */ /* 0x000fe4000f8e683f */
[----:B------:R-:W-:Y:S02]  /*0e30*/  ULEA UR5, UR20, UR6, 0xc ;  /* 0x0000000614057291 */ /* 0x000fe4000f8e603f */
[----:B------:R-:W-:Y:S02]  /*0e40*/  USHF.R.U32.HI UR4, URZ, 0x4, UR4 ;  /* 0x000000043f047899 */ /* 0x000fe40008011604 */
[----:B------:R-:W-:Y:S02]  /*0e50*/  UIADD3 UR5, UR5, 0x8000, URZ ;  /* 0x0000800005057890 */ /* 0x000fe4000fffe03f */
[----:B------:R-:W-:Y:S02]  /*0e60*/  ULOP3.LUT UR4, UR4, 0x3fff, URZ, 0xc0, !UPT ;  /* 0x00003fff04047892 */ /* 0x000fe4000f8ec03f */
[----:B------:R-:W-:-:S02]  /*0e70*/  USHF.R.U32.HI UR5, URZ, 0x4, UR5 ;  /* 0x000000043f057899 */ /* 0x000fc40008011605 */
[----:B------:R-:W-:Y:S02]  /*0e80*/  UIADD3 UR16, UP0, UR7, UR4, URZ ;  /* 0x0000000407107290 */ /* 0x000fe4000ff1e03f */
[----:B------:R-:W-:Y:S02]  /*0e90*/  ULOP3.LUT UR4, UR5, 0x3fff, URZ, 0xc0, !UPT ;  /* 0x00003fff05047892 */ /* 0x000fe4000f8ec03f */
[----:B------:R-:W-:Y:S01]  /*0ea0*/  UIADD3.X UR17, URZ, URZ, URZ, UP0, !UPT ;  /* 0x0000003f3f117290 */ /* 0x000fe200087fe43f */
[----:B------:R-:W-:Y:S01]  /*0eb0*/  UMOV UR5, URZ ;  /* 0x0000003f00057c82 */ /* 0x000fe20008000000 */
[----:B------:R-:W-:-:S04]  /*0ec0*/  UIADD3 UR20, UR20, 0x1, URZ ;  /* 0x0000000114147890 */ /* 0x000fc8000fffe03f */
[----:B------:R-:W-:-:S04]  /*0ed0*/  UISETP.GE.AND UP0, UPT, UR20, 0x4, UPT ;  /* 0x000000041400788c */ /* 0x000fc8000bf06270 */
[----:B------:R-:W-:Y:S01]  /*0ee0*/  USEL UR20, UR20, URZ, !UP0 ;  /* 0x0000003f14147287 */ /* 0x000fe2000c000000 */
[----:B------:R-:W-:Y:S01]  /*0ef0*/  HGMMA.64x64x16.F32.BF16 R24, gdesc[UR12], R24, gsb0 ;  /* 0x00e000000c1879f0 */ /* 0x000fe20008001818 */
[----:B------:R-:W-:Y:S02]  /*0f00*/  ULOP3.LUT UR12, UR16, 0x2000000, URZ, 0xfc, !UPT ;  /* 0x02000000100c7892 */ /* 0x000fe4000f8efc3f */
[----:B------:R-:W-:Y:S02]  /*0f10*/  ULOP3.LUT UR14, UR4, 0x1000000, URZ, 0xfc, !UPT ;  /* 0x01000000040e7892 */ /* 0x000fe4000f8efc3f */
[----:B------:R-:W-:Y:S01]  /*0f20*/  ULOP3.LUT UR13, UR17, 0x80000020, URZ, 0xfc, !UPT ;  /* 0x80000020110d7892 */ /* 0x000fe2000f8efc3f */
[----:B------:R-:W-:Y:S01]  /*0f30*/  UMOV UR15, 0x80000020 ;  /* 0x80000020000f7882 */ /* 0x000fe20000000000 */
[----:B------:R-:W-:Y:S02]  /*0f40*/  WARPGROUP.DEPBAR.LE gsb0, 0x1 ;  /* 0x00008000000079c5 */ /* 0x000fe40000010100 */
[----:B------:R-:W-:Y:S06]  /*0f50*/  BAR.SYNC.DEFER_BLOCKING 0x0 ;  /* 0x0000000000007b1d */ /* 0x000fec0000010000 */
[----:B------:R-:W-:Y:S01]  /*0f60*/  @!PT LDS RZ, [RZ] ;  /* 0x00000000fffff984 */ /* 0x000fe20000000800 */
[----:B------:R-:W-:Y:S01]  /*0f70*/  @!PT LDS RZ, [RZ] ;  /* 0x00000000fffff984 */ /* 0x000fe20000000800 */
[----:B------:R-:W-:Y:S01]  /*0f80*/  @!PT LDS RZ, [RZ] ;  /* 0x00000000fffff984 */ /* 0x000fe20000000800 */
[----:B------:R1:W-:Y:S04]  /*0f90*/  LDGSTS.E.BYPASS.128 [R11], desc[UR18][R2.64], !P0 ;  /* 0x00000000020b7fae */ /* 0x0003e8000c101c52 */
[----:B------:R2:W-:Y:S04]  /*0fa0*/  LDGSTS.E.BYPASS.128 [R57], desc[UR18][R4.64], !P0 ;  /* 0x0000000004397fae */ /* 0x0005e8000c101c52 */
[----:B------:R-:W0:Y:S01]  /*0fb0*/  LDGDEPBAR ;  /* 0x00000000000079af */ /* 0x000e220000000000 */
[----:B-1----:R-:W-:-:S02]  /*0fc0*/  IMAD.MOV.U32 R11, RZ, RZ, R21 ;  /* 0x000000ffff0b7224 */ /* 0x002fc400078e0015 */
[----:B--2---:R-:W-:-:S03]  /*0fd0*/  IMAD R57, R56, 0x1000, R15 ;  /* 0x0000100038397824 */ /* 0x004fc600078e020f */
[----:B------:R1:W-:Y:S01]  /*0fe0*/  LDGSTS.E.BYPASS.128 [R19+0x8000], desc[UR18][R10.64], !P0 ;  /* 0x080000000a137fae */ /* 0x0003e2000c101c52 */
[----:B------:R-:W-:Y:S01]  /*0ff0*/  ISETP.GE.U32.AND P0, PT, R14, 0xba0, PT ;  /* 0x00000ba00e00780c */ /* 0x000fe20003f06070 */
[C---:B------:R-:W-:Y:S02]  /*1000*/  VIADD R14, R20.reuse, 0x60 ;  /* 0x00000060140e7836 */ /* 0x040fe40000000000 */
[----:B------:R-:W0:Y:S01]  /*1010*/  LDGDEPBAR ;  /* 0x00000000000079af */ /* 0x000e220000000000 */
[----:B------:R-:W-:Y:S01]  /*1020*/  VIADD R20, R20, 0x80 ;  /* 0x0000008014147836 */ /* 0x000fe20000000000 */
[C---:B-1----:R-:W-:Y:S01]  /*1030*/  LEA R19, R56.reuse, UR6, 0xd ;  /* 0x0000000638137c11 */ /* 0x042fe2000f8e68ff */
[----:B------:R-:W-:-:S04]  /*1040*/  VIADD R56, R56, 0x1 ;  /* 0x0000000138387836 */ /* 0x000fc80000000000 */
[--C-:B------:R-:W-:Y:S01]  /*1050*/  IMAD R21, R8, 0x2, R19.reuse ;  /* 0x0000000208157824 */ /* 0x100fe200078e0213 */
[----:B------:R-:W-:Y:S01]  /*1060*/  ISETP.GE.AND P1, PT, R56, 0x4, PT ;  /* 0x000000043800780c */ /* 0x000fe20003f26270 */
[----:B------:R-:W-:-:S03]  /*1070*/  IMAD R19, R12, 0x2, R19 ;  /* 0x000000020c137824 */ /* 0x000fc600078e0213 */
[----:B------:R-:W-:Y:S01]  /*1080*/  SEL R22, R56, RZ, !P1 ;  /* 0x000000ff38167207 */ /* 0x000fe20004800000 */
[----:B------:R-:W-:-:S04]  /*1090*/  DEPBAR.LE SB0, 0x4 ;  /* 0x000081000000791a */ /* 0x000fc80000000000 */
[----:B------:R-:W-:Y:S06]  /*10a0*/  BAR.SYNC.DEFER_BLOCKING 0x0 ;  /* 0x0000000000007b1d */ /* 0x000fec0000010000 */
[----:B------:R-:W-:-:S06]  /*10b0*/  WARPGROUP.ARRIVE ;  /* 0x00000000000079c5 */ /* 0x000fcc0000000000 */
[----:B------:R-:W-:Y:S01]  /*10c0*/  HGMMA.64x64x16.F32.BF16 R24, gdesc[UR12], R24 ;  /* 0x00e000000c1879f0 */ /* 0x000fe20008701818 */
[----:B------:R-:W-:Y:S02]  /*10d0*/  UIADD3.64 UR14, UR4, UR10, URZ ;  /* 0x0000000a040e7297 */ /* 0x000fe4000fffe03f */
[----:B------:R-:W-:Y:S02]  /*10e0*/  UIADD3.64 UR12, UR16, UR8, URZ ;  /* 0x00000008100c7297 */ /* 0x000fe4000fffe03f */
[----:B------:R-:W-:Y:S02]  /*10f0*/  ULEA UR4, UR20, UR6, 0xd ;  /* 0x0000000614047291 */ /* 0x000fe4000f8e683f */
[----:B------:R-:W-:Y:S02]  /*1100*/  ULEA UR5, UR20, UR6, 0xc ;  /* 0x0000000614057291 */ /* 0x000fe4000f8e603f */
[----:B------:R-:W-:Y:S02]  /*1110*/  USHF.R.U32.HI UR4, URZ, 0x4, UR4 ;  /* 0x000000043f047899 */ /* 0x000fe40008011604 */
[----:B------:R-:W-:-:S02]  /*1120*/  UIADD3 UR5, UR5, 0x8000, URZ ;  /* 0x0000800005057890 */ /* 0x000fc4000fffe03f */
[----:B------:R-:W-:Y:S02]  /*1130*/  ULOP3.LUT UR4, UR4, 0x3fff, URZ, 0xc0, !UPT ;  /* 0x00003fff04047892 */ /* 0x000fe4000f8ec03f */
[----:B------:R-:W-:Y:S02]  /*1140*/  USHF.R.U32.HI UR5, URZ, 0x4, UR5 ;  /* 0x000000043f057899 */ /* 0x000fe40008011605 */
[----:B------:R-:W-:Y:S02]  /*1150*/  UIADD3 UR16, UP0, UR7, UR4, URZ ;  /* 0x0000000407107290 */ /* 0x000fe4000ff1e03f */
[----:B------:R-:W-:Y:S02]  /*1160*/  ULOP3.LUT UR4, UR5, 0x3fff, URZ, 0xc0, !UPT ;  /* 0x00003fff05047892 */ /* 0x000fe4000f8ec03f */
[----:B------:R-:W-:Y:S01]  /*1170*/  UIADD3.X UR17, URZ, URZ, URZ, UP0, !UPT ;  /* 0x0000003f3f117290 */ /* 0x000fe200087fe43f */
[----:B------:R-:W-:Y:S01]  /*1180*/  UMOV UR5, URZ ;  /* 0x0000003f00057c82 */ /* 0x000fe20008000000 */
[----:B------:R-:W-:Y:S01]  /*1190*/  HGMMA.64x64x16.F32.BF16 R24, gdesc[UR12], R24, gsb0 ;  /* 0x00e000000c1879f0 */ /* 0x000fe20008001818 */
[----:B------:R-:W-:-:S02]  /*11a0*/  ULOP3.LUT UR12, UR16, 0x2000000, URZ, 0xfc, !UPT ;  /* 0x02000000100c7892 */ /* 0x000fc4000f8efc3f */
        /* <DEDUP_REMOVED lines=8> */
[----:B------:R-:W-:Y:S04]  /*1230*/  LDGSTS.E.BYPASS.128 [R21], desc[UR18][R2.64+0x40], !P0 ;  /* 0x0000004002157fae */ /* 0x000fe8000c101c52 */
[----:B------:R1:W-:Y:S04]  /*1240*/  LDGSTS.E.BYPASS.128 [R19], desc[UR18][R4.64+0x40], !P0 ;  /* 0x0000004004137fae */ /* 0x0003e8000c101c52 */
[----:B------:R-:W0:Y:S04]  /*1250*/  LDGDEPBAR ;  /* 0x00000000000079af */ /* 0x000e280000000000 */
[----:B------:R2:W-:Y:S01]  /*1260*/  LDGSTS.E.BYPASS.128 [R57+0x8000], desc[UR18][R10.64+0x40], !P0 ;  /* 0x080000400a397fae */ /* 0x0005e2000c101c52 */
[----:B------:R-:W-:-:S03]  /*1270*/  ISETP.GE.U32.AND P0, PT, R14, 0xba0, PT ;  /* 0x00000ba00e00780c */ /* 0x000fc60003f06070 */
[----:B------:R-:W0:Y:S01]  /*1280*/  LDGDEPBAR ;  /* 0x00000000000079af */ /* 0x000e220000000000 */
[----:B-1----:R-:W-:-:S05]  /*1290*/  LEA R19, R22, UR6, 0xd ;  /* 0x0000000616137c11 */ /* 0x002fca000f8e68ff */
[--C-:B------:R-:W-:Y:S02]  /*12a0*/  IMAD R21, R8, 0x2, R19.reuse ;  /* 0x0000000208157824 */ /* 0x100fe400078e0213 */
[----:B------:R-:W-:Y:S02]  /*12b0*/  IMAD R19, R12, 0x2, R19 ;  /* 0x000000020c137824 */ /* 0x000fe400078e0213 */
[C---:B--2---:R-:W-:Y:S02]  /*12c0*/  IMAD R57, R22.reuse, 0x1000, R15 ;  /* 0x0000100016397824 */ /* 0x044fe400078e020f */
[----:B------:R-:W-:-:S05]  /*12d0*/  VIADD R22, R22, 0x1 ;  /* 0x0000000116167836 */ /* 0x000fca0000000000 */
[----:B------:R-:W-:-:S04]  /*12e0*/  ISETP.GE.AND P1, PT, R22, 0x4, PT ;  /* 0x000000041600780c */ /* 0x000fc80003f26270 */
[----:B------:R-:W-:Y:S01]  /*12f0*/  SEL R22, R22, RZ, !P1 ;  /* 0x000000ff16167207 */ /* 0x000fe20004800000 */
[----:B------:R-:W-:-:S04]  /*1300*/  DEPBAR.LE SB0, 0x4 ;  /* 0x000081000000791a */ /* 0x000fc80000000000 */
[----:B------:R-:W-:Y:S01]  /*1310*/  BAR.SYNC.DEFER_BLOCKING 0x0 ;  /* 0x0000000000007b1d */ /* 0x000fe20000010000 */
[----:B------:R-:W-:Y:S02]  /*1320*/  IMAD R61, R22, 0x1000, R15 ;  /* 0x00001000163d7824 */ /* 0x000fe400078e020f */
[----:B------:R-:W-:-:S03]  /*1330*/  IMAD.MOV.U32 R56, RZ, RZ, R22 ;  /* 0x000000ffff387224 */ /* 0x000fc600078e0016 */
[----:B------:R-:W-:-:S06]  /*1340*/  WARPGROUP.ARRIVE ;  /* 0x00000000000079c5 */ /* 0x000fcc0000000000 */
[----:B------:R-:W-:Y:S01]  /*1350*/  HGMMA.64x64x16.F32.BF16 R24, gdesc[UR12], R24 ;  /* 0x00e000000c1879f0 */ /* 0x000fe20008701818 */
[----:B------:R-:W-:Y:S02]  /*1360*/  UIADD3.64 UR14, UR4, UR10, URZ ;  /* 0x0000000a040e7297 */ /* 0x000fe4000fffe03f */
[----:B------:R-:W-:Y:S02]  /*1370*/  UIADD3.64 UR12, UR16, UR8, URZ ;  /* 0x00000008100c7297 */ /* 0x000fe4000fffe03f */
[----:B------:R-:W-:-:S04]  /*1380*/  UIADD3 UR4, UR20, 0x1, URZ ;  /* 0x0000000114047890 */ /* 0x000fc8000fffe03f */
[----:B------:R-:W-:-:S04]  /*1390*/  UISETP.GE.AND UP0, UPT, UR4, 0x4, UPT ;  /* 0x000000040400788c */ /* 0x000fc8000bf06270 */
        /* <DEDUP_REMOVED lines=10> */
[----:B------:R-:W-:Y:S02]  /*1440*/  UMOV UR5, URZ ;  /* 0x0000003f00057c82 */ /* 0x000fe40008000000 */
[----:B------:R-:W-:Y:S02]  /*1450*/  UIADD3.64 UR10, UR4, UR10, URZ ;  /* 0x0000000a040a7297 */ /* 0x000fe4000fffe03f */
[----:B------:R-:W-:Y:S01]  /*1460*/  UIADD3.64 UR8, UR16, UR8, URZ ;  /* 0x0000000810087297 */ /* 0x000fe2000fffe03f */
[----:B------:R-:W-:Y:S01]  /*1470*/  HGMMA.64x64x16.F32.BF16 R24, gdesc[UR12], R24, gsb0 ;  /* 0x00e000000c1879f0 */ /* 0x000fe20008001818 */
[----:B------:R-:W-:-:S02]  /*1480*/  ULOP3.LUT UR12, UR16, 0x2000000, URZ, 0xfc, !UPT ;  /* 0x02000000100c7892 */ /* 0x000fc4000f8efc3f */
[----:B------:R-:W-:Y:S02]  /*1490*/  ULOP3.LUT UR14, UR4, 0x1000000, URZ, 0xfc, !UPT ;  /* 0x01000000040e7892 */ /* 0x000fe4000f8efc3f */
[----:B------:R-:W-:Y:S01]  /*14a0*/  ULOP3.LUT UR13, UR17, 0x80000020, URZ, 0xfc, !UPT ;  /* 0x80000020110d7892 */ /* 0x000fe2000f8efc3f */
[----:B------:R-:W-:Y:S01]  /*14b0*/  UMOV UR15, 0x80000020 ;  /* 0x80000020000f7882 */ /* 0x000fe20000000000 */
[----:B------:R-:W-:Y:S01]  /*14c0*/  UMOV UR4, UR20 ;  /* 0x0000001400047c82 */ /* 0x000fe20008000000 */
        /* <DEDUP_REMOVED lines=13> */
[----:B--2---:R-:W-:Y:S01]  /*15a0*/  IMAD R57, R8, 0x2, R19 ;  /* 0x0000000208397824 */ /* 0x004fe200078e0213 */
[----:B------:R-:W-:-:S04]  /*15b0*/  DEPBAR.LE SB0, 0x4 ;  /* 0x000081000000791a */ /* 0x000fc80000000000 */
[----:B------:R-:W-:Y:S06]  /*15c0*/  BAR.SYNC.DEFER_BLOCKING 0x0 ;  /* 0x0000000000007b1d */ /* 0x000fec0000010000 */
[----:B------:R-:W-:-:S06]  /*15d0*/  WARPGROUP.ARRIVE ;  /* 0x00000000000079c5 */ /* 0x000fcc0000000000 */
[----:B------:R-:W-:Y:S04]  /*15e0*/  HGMMA.64x64x16.F32.BF16 R24, gdesc[UR12], R24 ;  /* 0x00e000000c1879f0 */ /* 0x000fe80008701818 */
[----:B------:R-:W-:Y:S03]  /*15f0*/  HGMMA.64x64x16.F32.BF16 R24, gdesc[UR8], R24, gsb0 ;  /* 0x00e00000081879f0 */ /* 0x000fe60008001818 */
[----:B------:R-:W-:Y:S02]  /*1600*/  WARPGROUP.DEPBAR.LE gsb0, 0x1 ;  /* 0x00008000000079c5 */ /* 0x000fe40000010100 */
[----:B------:R-:W-:Y:S06]  /*1610*/  BAR.SYNC.DEFER_BLOCKING 0x0 ;  /* 0x0000000000007b1d */ /* 0x000fec0000010000 */
[----:B------:R-:W-:Y:S01]  /*1620*/  @!PT LDS RZ, [RZ] ;  /* 0x00000000fffff984 */ /* 0x000fe20000000800 */
[----:B------:R-:W-:Y:S01]  /*1630*/  @!PT LDS RZ, [RZ] ;  /* 0x00000000fffff984 */ /* 0x000fe20000000800 */
[----:B------:R-:W-:Y:S01]  /*1640*/  @!PT LDS RZ, [RZ] ;  /* 0x00000000fffff984 */ /* 0x000fe20000000800 */
[----:B------:R1:W-:Y:S04]  /*1650*/  LDGSTS.E.BYPASS.128 [R57], desc[UR18][R2.64+0xc0], !P0 ;  /* 0x000000c002397fae */ /* 0x0003e8000c101c52 */
[----:B------:R2:W-:Y:S04]  /*1660*/  LDGSTS.E.BYPASS.128 [R59], desc[UR18][R4.64+0xc0], !P0 ;  /* 0x000000c0043b7fae */ /* 0x0005e8000c101c52 */
[----:B------:R-:W0:Y:S04]  /*1670*/  LDGDEPBAR ;  /* 0x00000000000079af */ /* 0x000e280000000000 */
[----:B------:R2:W-:Y:S01]  /*1680*/  LDGSTS.E.BYPASS.128 [R61+0x8000], desc[UR18][R10.64+0xc0], !P0 ;  /* 0x080000c00a3d7fae */ /* 0x0005e2000c101c52 */
[----:B------:R-:W-:-:S03]  /*1690*/  IADD3 R14, P0, R10, 0x100, RZ ;  /* 0x000001000a0e7810 */ /* 0x000fc60007f1e0ff */
[----:B------:R-:W0:Y:S02]  /*16a0*/  LDGDEPBAR ;  /* 0x00000000000079af */ /* 0x000e240000000000 */
[----:B------:R-:W-:Y:S01]  /*16b0*/  IMAD.X R21, RZ, RZ, R11, P0 ;  /* 0x000000ffff157224 */ /* 0x000fe200000e060b */
[----:B------:R-:W-:-:S05]  /*16c0*/  IADD3 R16, P0, R4, 0x100, RZ ;  /* 0x0000010004107810 */ /* 0x000fca0007f1e0ff */
[----:B------:R-:W-:Y:S01]  /*16d0*/  IMAD.X R19, RZ, RZ, R5, P0 ;  /* 0x000000ffff137224 */ /* 0x000fe200000e0605 */
[----:B-1----:R-:W-:-:S05]  /*16e0*/  IADD3 R2, P0, R2, 0x100, RZ ;  /* 0x0000010002027810 */ /* 0x002fca0007f1e0ff */
[----:B------:R-:W-:Y:S01]  /*16f0*/  IMAD.X R3, RZ, RZ, R3, P0 ;  /* 0x000000ffff037224 */ /* 0x000fe200000e0603 */
[----:B------:R-:W-:-:S13]  /*1700*/  ISETP.GE.U32.AND P0, PT, R20, 0xbe0, PT ;  /* 0x00000be01400780c */ /* 0x000fda0003f06070 */
[----:B--2---:R-:W-:Y:S05]  /*1710*/  @!P0 BRA `(.L_x_0) ;  /* 0xfffffff000f88947 */ /* 0x004fea000383ffff */
[----:B------:R-:W-:Y:S02]  /*1720*/  WARPGROUP.DEPBAR.LE gsb0, 0x0 ;  /* 0x00008000000079c5 */ /* 0x000fe40000010000 */
[----:B------:R-:W-:-:S04]  /*1730*/  DEPBAR.LE SB0, 0x0 ;  /* 0x000080000000791a */ /* 0x000fc80000000000 */
[----:B------:R-:W-:Y:S01]  /*1740*/  IMAD.SHL.U32 R2, R17, 0x4, RZ ;  /* 0x0000000411027824 */ /* 0x000fe200078e00ff */
[----:B------:R-:W-:Y:S02]  /*1750*/  LOP3.LUT R13, R13, 0xf, RZ, 0xc0, !PT ;  /* 0x0000000f0d0d7812 */ /* 0x000fe400078ec0ff */
[----:B------:R-:W-:Y:S02]  /*1760*/  LOP3.LUT R18, R18, 0x7, RZ, 0xc0, !PT ;  /* 0x0000000712127812 */ /* 0x000fe400078ec0ff */
[----:B------:R-:W-:Y:S02]  /*1770*/  LOP3.LUT R2, R2, 0x8, RZ, 0xc0, !PT ;  /* 0x0000000802027812 */ /* 0x000fe400078ec0ff */
[----:B------:R-:W-:Y:S02]  /*1780*/  F2FP.BF16.F32.PACK_AB R24, R25, R24 ;  /* 0x000000181918723e */ /* 0x000fe400000010ff */
[----:B------:R-:W-:Y:S01]  /*1790*/  F2FP.BF16.F32.PACK_AB R25, R27, R26 ;  /* 0x0000001a1b19723e */ /* 0x000fe200000010ff */
[----:B------:R-:W-:Y:S01]  /*17a0*/  IMAD R13, R13, 0x48, R2 ;  /* 0x000000480d0d7824 */ /* 0x000fe200078e0202 */
[----:B------:R-:W-:-:S02]  /*17b0*/  F2FP.BF16.F32.PACK_AB R32, R33, R32 ;  /* 0x000000202120723e */ /* 0x000fc400000010ff */
[----:B------:R-:W-:Y:S01]  /*17c0*/  F2FP.BF16.F32.PACK_AB R26, R29, R28 ;  /* 0x0000001c1d1a723e */ /* 0x000fe200000010ff */
[----:B------:R-:W-:Y:S01]  /*17d0*/  IMAD R13, R18, 0x480, R13 ;  /* 0x00000480120d7824 */ /* 0x000fe200078e020d */
[----:B------:R-:W-:Y:S02]  /*17e0*/  F2FP.BF16.F32.PACK_AB R27, R31, R30 ;  /* 0x0000001e1f1b723e */ /* 0x000fe400000010ff */
[----:B------:R-:W-:Y:S02]  /*17f0*/  F2FP.BF16.F32.PACK_AB R33, R35, R34 ;  /* 0x000000222321723e */ /* 0x000fe400000010ff */
[----:B------:R-:W-:Y:S02]  /*1800*/  F2FP.BF16.F32.PACK_AB R40, R41, R40 ;  /* 0x000000282928723e */ /* 0x000fe400000010ff */
[----:B------:R-:W-:Y:S01]  /*1810*/  LEA R5, R13, UR6, 0x1 ;  /* 0x000000060d057c11 */ /* 0x000fe2000f8e08ff */
[----:B------:R-:W-:Y:S01]  /*1820*/  BAR.SYNC.DEFER_BLOCKING 0x0 ;  /* 0x0000000000007b1d */ /* 0x000fe20000010000 */
[----:B------:R-:W-:-:S02]  /*1830*/  F2FP.BF16.F32.PACK_AB R34, R37, R36 ;  /* 0x000000242522723e */ /* 0x000fc400000010ff */
[----:B------:R-:W-:Y:S02]  /*1840*/  F2FP.BF16.F32.PACK_AB R35, R39, R38 ;  /* 0x000000262723723e */ /* 0x000fe400000010ff */
[----:B------:R-:W-:Y:S02]  /*1850*/  F2FP.BF16.F32.PACK_AB R41, R43, R42 ;  /* 0x0000002a2b29723e */ /* 0x000fe400000010ff */
[----:B------:R-:W-:Y:S02]  /*1860*/  F2FP.BF16.F32.PACK_AB R48, R49, R48 ;  /* 0x000000303130723e */ /* 0x000fe400000010ff */
[----:B------:R-:W-:Y:S02]  /*1870*/  F2FP.BF16.F32.PACK_AB R42, R45, R44 ;  /* 0x0000002c2d2a723e */ /* 0x000fe400000010ff */
[----:B------:R-:W-:Y:S02]  /*1880*/  F2FP.BF16.F32.PACK_AB R43, R47, R46 ;  /* 0x0000002e2f2b723e */ /* 0x000fe400000010ff */
[----:B------:R-:W-:-:S02]  /*1890*/  F2FP.BF16.F32.PACK_AB R49, R51, R50 ;  /* 0x000000323331723e */ /* 0x000fc400000010ff */
[----:B------:R-:W-:Y:S02]  /*18a0*/  F2FP.BF16.F32.PACK_AB R50, R53, R52 ;  /* 0x000000343532723e */ /* 0x000fe400000010ff */
[----:B------:R-:W-:Y:S02]  /*18b0*/  F2FP.BF16.F32.PACK_AB R51, R55, R54 ;  /* 0x000000363733723e */ /* 0x000fe400000010ff */
[----:B------:R-:W-:Y:S02]  /*18c0*/  LOP3.LUT R17, R17, 0x3, RZ, 0xc0, !PT ;  /* 0x0000000311117812 */ /* 0x000fe400078ec0ff */
[----:B------:R-:W-:Y:S02]  /*18d0*/  LOP3.LUT R2, R0, 0x38, RZ, 0xc0, !PT ;  /* 0x0000003800027812 */ /* 0x000fe400078ec0ff */
[----:B------:R-:W-:Y:S01]  /*18e0*/  LOP3.LUT R7, R7, 0x38, R0, 0xf8, !PT ;  /* 0x0000003807077812 */ /* 0x000fe200078ef800 */
[----:B------:R1:W-:Y:S01]  /*18f0*/  STSM.16.M88.4 [R5], R24 ;  /* 0x0000001805007844 */ /* 0x0003e20000000200 */
[----:B------:R-:W-:Y:S01]  /*1900*/  IMAD R17, R18, 0x4, R17 ;  /* 0x0000000412117824 */ /* 0x000fe200078e0211 */
[----:B------:R-:W-:-:S02]  /*1910*/  LOP3.LUT R0, R6, 0x20, RZ, 0xfc, !PT ;  /* 0x0000002006007812 */ /* 0x000fc400078efcff */
[----:B------:R-:W-:Y:S01]  /*1920*/  STSM.16.M88.4 [R5+0x20], R32 ;  /* 0x0000202005007844 */ /* 0x000fe20000000200 */
[----:B------:R-:W-:Y:S01]  /*1930*/  IMAD R2, R17, 0x48, R2 ;  /* 0x0000004811027824 */ /* 0x000fe200078e0202 */
[----:B------:R-:W-:Y:S01]  /*1940*/  ISETP.GE.AND P0, PT, R7, 0xc00, PT ;  /* 0x00000c000700780c */ /* 0x000fe20003f06270 */
[C---:B------:R-:W-:Y:S01]  /*1950*/  IMAD R11, R6.reuse, 0xc00, R7 ;  /* 0x00000c00060b7824 */ /* 0x040fe200078e0207 */
[----:B------:R-:W-:Y:S01]  /*1960*/  STSM.16.M88.4 [R5+0x40], R40 ;  /* 0x0000402805007844 */ /* 0x000fe20000000200 */
[----:B------:R-:W-:Y:S02]  /*1970*/  LOP3.LUT R4, R6, 0x40, RZ, 0xfc, !PT ;  /* 0x0000004006047812 */ /* 0x000fe400078efcff */
[----:B------:R-:W-:Y:S01]  /*1980*/  LEA R10, R2, UR6, 0x1 ;  /* 0x00000006020a7c11 */ /* 0x000fe2000f8e08ff */
[----:B------:R2:W-:Y:S01]  /*1990*/  STSM.16.M88.4 [R5+0x60], R48 ;  /* 0x0000603005007844 */ /* 0x0005e20000000200 */
[----:B------:R-:W2:Y:S08]  /*19a0*/  LDC.64 R2, c[0x0][0x220] ;  /* 0x00008800ff027b82 */ /* 0x000eb00000000a00 */
[----:B------:R-:W-:Y:S01]  /*19b0*/  BAR.SYNC.DEFER_BLOCKING 0x0 ;  /* 0x0000000000007b1d */ /* 0x000fe20000010000 */
[CC--:B------:R-:W-:Y:S01]  /*19c0*/  ISETP.LT.AND P3, PT, R6.reuse, R9.reuse, !P0 ;  /* 0x000000090600720c */ /* 0x0c0fe20004761270 */
[C---:B------:R-:W-:Y:S01]  /*19d0*/  VIADD R7, R11.reuse, 0x18000 ;  /* 0x000180000b077836 */ /* 0x040fe20000000000 */
[----:B------:R-:W-:Y:S01]  /*19e0*/  LOP3.LUT R6, R6, 0x60, RZ, 0xfc, !PT ;  /* 0x0000006006067812 */ /* 0x000fe200078efcff */
[----:B-1----:R-:W-:Y:S01]  /*19f0*/  VIADD R25, R11, 0x30000 ;  /* 0x000300000b197836 */ /* 0x002fe20000000000 */
[----:B------:R-:W-:-:S02]  /*1a00*/  ISETP.LT.AND P2, PT, R0, R9, !P0 ;  /* 0x000000090000720c */ /* 0x000fc40004741270 */
[-C--:B------:R-:W-:Y:S02]  /*1a10*/  ISETP.LT.AND P1, PT, R4, R9.reuse, !P0 ;  /* 0x000000090400720c */ /* 0x080fe40004721270 */
[----:B------:R-:W-:Y:S01]  /*1a20*/  ISETP.LT.AND P0, PT, R6, R9, !P0 ;  /* 0x000000090600720c */ /* 0x000fe20004701270 */
[--C-:B--2---:R-:W-:Y:S01]  /*1a30*/  IMAD.WIDE R4, R11, 0x2, R2.reuse ;  /* 0x000000020b047825 */ /* 0x104fe200078e0202 */
[----:B------:R-:W1:Y:S03]  /*1a40*/  LDS.128 R20, [R10] ;  /* 0x000000000a147984 */ /* 0x000e660000000c00 */
[--C-:B------:R-:W-:Y:S01]  /*1a50*/  IMAD.WIDE R6, R7, 0x2, R2.reuse ;  /* 0x0000000207067825 */ /* 0x100fe200078e0202 */
[----:B------:R-:W2:Y:S03]  /*1a60*/  LDS.128 R16, [R10+0x1200] ;  /* 0x001200000a107984 */ /* 0x000ea60000000c00 */
[----:B------:R-:W-:Y:S01]  /*1a70*/  IMAD.WIDE R8, R25, 0x2, R2 ;  /* 0x0000000219087825 */ /* 0x000fe200078e0202 */
[----:B------:R-:W3:Y:S04]  /*1a80*/  LDS.128 R12, [R10+0x2400] ;  /* 0x002400000a0c7984 */ /* 0x000ee80000000c00 */
[----:B-1----:R1:W-:Y:S04]  /*1a90*/  @P3 STG.E.128 desc[UR18][R4.64], R20 ;  /* 0x0000001404003986 */ /* 0x0023e8000c101d12 */
[----:B--2---:R1:W-:Y:S04]  /*1aa0*/  @P2 STG.E.128 desc[UR18][R6.64], R16 ;  /* 0x0000001006002986 */ /* 0x0043e8000c101d12 */
[----:B---3--:R1:W-:Y:S01]  /*1ab0*/  @P1 STG.E.128 desc[UR18][R8.64], R12 ;  /* 0x0000000c08001986 */ /* 0x0083e2000c101d12 */
[----:B------:R-:W-:Y:S05]  /*1ac0*/  @!P0 EXIT ;  /* 0x000000000000894d */ /* 0x000fea0003800000 */
[----:B-1----:R-:W1:Y:S01]  /*1ad0*/  LDS.128 R4, [R10+0x3600] ;  /* 0x003600000a047984 */ /* 0x002e620000000c00 */
[----:B------:R-:W-:-:S04]  /*1ae0*/  VIADD R11, R11, 0x48000 ;  /* 0x000480000b0b7836 */ /* 0x000fc80000000000 */
[----:B------:R-:W-:-:S05]  /*1af0*/  IMAD.WIDE R2, R11, 0x2, R2 ;  /* 0x000000020b027825 */ /* 0x000fca00078e0202 */
[----:B-1----:R-:W-:Y:S01]  /*1b00*/  STG.E.128 desc[UR18][R2.64], R4 ;  /* 0x0000000402007986 */ /* 0x002fe2000c101d12 */
[----:B------:R-:W-:Y:S05]  /*1b10*/  EXIT ;  /* 0x000000000000794d */ /* 0x000fea0003800000 */
.L_x_1:
[----:B------:R-:W-:-:S00]  /*1b20*/  BRA `(.L_x_1) ;  /* 0xfffffffc00fc7947 */ /* 0x000fc0000383ffff */
[----:B------:R-:W-:-:S00]  /*1b30*/  NOP ;  /* 0x0000000000007918 */ /* 0x000fc00000000000 */
        /* <DEDUP_REMOVED lines=12> */
.L_x_2:


//--------------------- .nv.shared.triton_mm      --------------------------
	.section	.nv.shared.triton_mm,"aw",@nobits
	.sectionflags	@""
	.align	16
	.zero		1024


//--------------------- .nv.constant0.triton_mm   --------------------------
	.section	.nv.constant0.triton_mm,"a",@progbits
	.sectionflags	@""
	.align	4
.nv.constant0.triton_mm:
	.zero		556
